//
// Generated by NVIDIA NVVM Compiler
//
// Compiler Build ID: CL-36424714
// Cuda compilation tools, release 13.0, V13.0.88
// Based on NVVM 20.0.0
//

.version 9.0
.target sm_100
.address_size 64

	// .globl	_Z15double_functionPii

.visible .entry _Z15double_functionPii(
	.param .u64 .ptr .align 1 _Z15double_functionPii_param_0,
	.param .u32 _Z15double_functionPii_param_1
)
{
	.reg .pred 	%p<2>;
	.reg .b32 	%r<5>;
	.reg .b64 	%rd<5>;

	ld.param.u64 	%rd1, [_Z15double_functionPii_param_0];
	ld.param.u32 	%r2, [_Z15double_functionPii_param_1];
	mov.u32 	%r1, %tid.x;
	setp.ge.s32 	%p1, %r1, %r2;
	@%p1 bra 	$L__BB0_2;
	cvta.to.global.u64 	%rd2, %rd1;
	mul.wide.u32 	%rd3, %r1, 4;
	add.s64 	%rd4, %rd2, %rd3;
	ld.global.u32 	%r3, [%rd4];
	shl.b32 	%r4, %r3, 1;
	st.global.u32 	[%rd4], %r4;
$L__BB0_2:
	ret;

}


// ===== COMPILED SASS (sm_100) =====

	.target	sm_100

	.elftype	@"ET_EXEC"


//--------------------- .note.nv.tkinfo           --------------------------
	.section	.note.nv.tkinfo,"",@"SHT_NOTE"
	.sectionflags	@"SHF_NOTE_NV_TKINFO"
	.tkinfo
        /*0018*/ 	.word	0x00000002
        /*0030*/ 	.string	""
        /*0030*/ 	.string	"ptxas"
        /*0030*/ 	.string	"Cuda compilation tools, release 13.0, V13.0.88"
        /*0030*/ 	.string	"Build cuda_13.0.r13.0/compiler.36424714_0"
        /*0030*/ 	.string	"-arch sm_100 -m 64 "



//--------------------- .note.nv.cuinfo           --------------------------
	.section	.note.nv.cuinfo,"",@"SHT_NOTE"
	.sectionflags	@"SHF_NOTE_NV_CUINFO"
        /*0018*/ 	.short	0x0002
        /*001a*/ 	.short	0x0064
        /*001c*/ 	.short	0x0082
	.zero		2


//--------------------- .nv.info                  --------------------------
	.section	.nv.info,"",@"SHT_CUDA_INFO"
	.align	4


	//----- nvinfo : EIATTR_REGCOUNT
	.align		4
        /*0000*/ 	.byte	0x04, 0x2f
        /*0002*/ 	.short	(.L_1 - .L_0)
	.align		4
.L_0:
        /*0004*/ 	.word	index@(_Z15double_functionPii)
        /*0008*/ 	.word	0x00000008


	//----- nvinfo : EIATTR_FRAME_SIZE
	.align		4
.L_1:
        /*000c*/ 	.byte	0x04, 0x11
        /*000e*/ 	.short	(.L_3 - .L_2)
	.align		4
.L_2:
        /*0010*/ 	.word	index@(_Z15double_functionPii)
        /*0014*/ 	.word	0x00000000


	//----- nvinfo : EIATTR_MIN_STACK_SIZE
	.align		4
.L_3:
        /*0018*/ 	.byte	0x04, 0x12
        /*001a*/ 	.short	(.L_5 - .L_4)
	.align		4
.L_4:
        /*001c*/ 	.word	index@(_Z15double_functionPii)
        /*0020*/ 	.word	0x00000000
.L_5:


//--------------------- .nv.compat                --------------------------
	.section	.nv.compat,"",@"SHT_CUDA_COMPAT_INFO"
	.align	4
        /*0000*/ 	.byte	0x02, 0x09, 0x00, 0x00, 0x02, 0x02, 0x01, 0x00, 0x02, 0x05, 0x05, 0x00, 0x03, 0x07, 0x01, 0x01
        /*0010*/ 	.byte	0x02, 0x03, 0x00, 0x00, 0x02, 0x06, 0x01, 0x00, 0x04, 0x0b, 0x08, 0x00, 0x09, 0x00, 0x00, 0x00
        /*0020*/ 	.byte	0x00, 0x00, 0x00, 0x00


//--------------------- .nv.info._Z15double_functionPii --------------------------
	.section	.nv.info._Z15double_functionPii,"",@"SHT_CUDA_INFO"
	.sectionflags	@""
	.align	4


	//----- nvinfo : EIATTR_CUDA_API_VERSION
	.align		4
        /*0000*/ 	.byte	0x04, 0x37
        /*0002*/ 	.short	(.L_7 - .L_6)
.L_6:
        /*0004*/ 	.word	0x00000082


	//----- nvinfo : EIATTR_KPARAM_INFO
	.align		4
.L_7:
        /*0008*/ 	.byte	0x04, 0x17
        /*000a*/ 	.short	(.L_9 - .L_8)
.L_8:
        /*000c*/ 	.word	0x00000000
        /*0010*/ 	.short	0x0001
        /*0012*/ 	.short	0x0008
        /*0014*/ 	.byte	0x00, 0xf0, 0x11, 0x00


	//----- nvinfo : EIATTR_KPARAM_INFO
	.align		4
.L_9:
        /*0018*/ 	.byte	0x04, 0x17
        /*001a*/ 	.short	(.L_11 - .L_10)
.L_10:
        /*001c*/ 	.word	0x00000000
        /*0020*/ 	.short	0x0000
        /*0022*/ 	.short	0x0000
        /*0024*/ 	.byte	0x00, 0xf5, 0x21, 0x00


	//----- nvinfo : EIATTR_SPARSE_MMA_MASK
	.align		4
.L_11:
        /*0028*/ 	.byte	0x03, 0x50
        /*002a*/ 	.short	0x0000


	//----- nvinfo : EIATTR_MAXREG_COUNT
	.align		4
        /*002c*/ 	.byte	0x03, 0x1b
        /*002e*/ 	.short	0x00ff


	//----- nvinfo : EIATTR_MERCURY_ISA_VERSION
	.align		4
        /*0030*/ 	.byte	0x03, 0x5f
        /*0032*/ 	.short	0x0101


	//----- nvinfo : EIATTR_VRC_CTA_INIT_COUNT
	.align		4
        /*0034*/ 	.byte	0x02, 0x4a
	.zero		1
	.zero		1


	//----- nvinfo : EIATTR_EXIT_INSTR_OFFSETS
	.align		4
        /*0038*/ 	.byte	0x04, 0x1c
        /*003a*/ 	.short	(.L_13 - .L_12)


	//   ....[0]....
.L_12:
        /*003c*/ 	.word	0x00000040


	//   ....[1]....
        /*0040*/ 	.word	0x000000b0


	//----- nvinfo : EIATTR_CBANK_PARAM_SIZE
	.align		4
.L_13:
        /*0044*/ 	.byte	0x03, 0x19
        /*0046*/ 	.short	0x000c


	//----- nvinfo : EIATTR_PARAM_CBANK
	.align		4
        /*0048*/ 	.byte	0x04, 0x0a
        /*004a*/ 	.short	(.L_15 - .L_14)
	.align		4
.L_14:
        /*004c*/ 	.word	index@(.nv.constant0._Z15double_functionPii)
        /*0050*/ 	.short	0x0380
        /*0052*/ 	.short	0x000c


	//----- nvinfo : EIATTR_SW_WAR
	.align		4
.L_15:
        /*0054*/ 	.byte	0x04, 0x36
        /*0056*/ 	.short	(.L_17 - .L_16)
.L_16:
        /*0058*/ 	.word	0x00000008
.L_17:


//--------------------- .nv.callgraph             --------------------------
	.section	.nv.callgraph,"",@"SHT_CUDA_CALLGRAPH"
	.align	4
	.sectionentsize	8
	.align		4
        /*0000*/ 	.word	0x00000000
	.align		4
        /*0004*/ 	.word	0xffffffff
	.align		4
        /*0008*/ 	.word	0x00000000
	.align		4
        /*000c*/ 	.word	0xfffffffe
	.align		4
        /*0010*/ 	.word	0x00000000
	.align		4
        /*0014*/ 	.word	0xfffffffd
	.align		4
        /*0018*/ 	.word	0x00000000
	.align		4
        /*001c*/ 	.word	0xfffffffc


//--------------------- .text._Z15double_functionPii --------------------------
	.section	.text._Z15double_functionPii,"ax",@progbits
	.align	128
        .global         _Z15double_functionPii
        .type           _Z15double_functionPii,@function
        .size           _Z15double_functionPii,(.L_x_1 - _Z15double_functionPii)
        .other          _Z15double_functionPii,@"STO_CUDA_ENTRY STV_DEFAULT"
_Z15double_functionPii:
.text._Z15double_functionPii:
[----:B------:R-:W-:Y:S01]  /*0000*/  LDC R1, c[0x0][0x37c] ;  /* 0x0000df00ff017b82 */ /* 0x000fe20000000800 */
[----:B------:R-:W0:Y:S01]  /*0010*/  S2R R5, SR_TID.X ;  /* 0x0000000000057919 */ /* 0x000e220000002100 */
[----:B------:R-:W0:Y:S02]  /*0020*/  LDCU UR4, c[0x0][0x388] ;  /* 0x00007100ff0477ac */ /* 0x000e240008000800 */
[----:B0-----:R-:W-:-:S13]  /*0030*/  ISETP.GE.AND P0, PT, R5, UR4, PT ;  /* 0x0000000405007c0c */ /* 0x001fda000bf06270 */
[----:B------:R-:W-:Y:S05]  /*0040*/  @P0 EXIT ;  /* 0x000000000000094d */ /* 0x000fea0003800000 */
[----:B------:R-:W0:Y:S01]  /*0050*/  LDC.64 R2, c[0x0][0x380] ;  /* 0x0000e000ff027b82 */ /* 0x000e220000000a00 */
[----:B------:R-:W1:Y:S01]  /*0060*/  LDCU.64 UR4, c[0x0][0x358] ;  /* 0x00006b00ff0477ac */ /* 0x000e620008000a00 */
[----:B0-----:R-:W-:-:S05]  /*0070*/  IMAD.WIDE.U32 R2, R5, 0x4, R2 ;  /* 0x0000000405027825 */ /* 0x001fca00078e0002 */
[----:B-1----:R-:W2:Y:S02]  /*0080*/  LDG.E R0, desc[UR4][R2.64] ;  /* 0x0000000402007981 */ /* 0x002ea4000c1e1900 */
[----:B--2---:R-:W-:-:S05]  /*0090*/  SHF.L.U32 R5, R0, 0x1, RZ ;  /* 0x0000000100057819 */ /* 0x004fca00000006ff */
[----:B------:R-:W-:Y:S01]  /*00a0*/  STG.E desc[UR4][R2.64], R5 ;  /* 0x0000000502007986 */ /* 0x000fe2000c101904 */
[----:B------:R-:W-:Y:S05]  /*00b0*/  EXIT ;  /* 0x000000000000794d */ /* 0x000fea0003800000 */
.L_x_0:
[----:B------:R-:W-:-:S00]  /*00c0*/  BRA `(.L_x_0) ;  /* 0xfffffffc00fc7947 */ /* 0x000fc0000383ffff */
[----:B------:R-:W-:-:S00]  /*00d0*/  NOP ;  /* 0x0000000000007918 */ /* 0x000fc00000000000 */
        /* <DEDUP_REMOVED lines=10> */
.L_x_1:


//--------------------- .nv.shared.reserved.0     --------------------------
	.section	.nv.shared.reserved.0,"aw",@nobits
	.weak		__nv_reservedSMEM_offset_0_alias
	.size		__nv_reservedSMEM_offset_0_alias, 0, 64
	.other		__nv_reservedSMEM_offset_0_alias,@"STO_CUDA_RESERVED_SHARED STV_DEFAULT"
__nv_reservedSMEM_offset_0_alias:
	.zero		0
	.zero		64


//--------------------- .nv.constant0._Z15double_functionPii --------------------------
	.section	.nv.constant0._Z15double_functionPii,"a",@progbits
	.sectionflags	@""
	.align	4
.nv.constant0._Z15double_functionPii:
	.zero		908


//--------------------- SYMBOLS --------------------------

	.type		.nv.reservedSmem.offset0,@object
	.size		.nv.reservedSmem.offset0,0x4
